//
// Generated by NVIDIA NVVM Compiler
//
// Compiler Build ID: CL-36424714
// Cuda compilation tools, release 13.0, V13.0.88
// Based on NVVM 20.0.0
//

.version 9.0
.target sm_100
.address_size 64

	// .globl	_Z14pairwise_mergePiiS_S_iS_

.visible .entry _Z14pairwise_mergePiiS_S_iS_(
	.param .u64 .ptr .align 1 _Z14pairwise_mergePiiS_S_iS__param_0,
	.param .u32 _Z14pairwise_mergePiiS_S_iS__param_1,
	.param .u64 .ptr .align 1 _Z14pairwise_mergePiiS_S_iS__param_2,
	.param .u64 .ptr .align 1 _Z14pairwise_mergePiiS_S_iS__param_3,
	.param .u32 _Z14pairwise_mergePiiS_S_iS__param_4,
	.param .u64 .ptr .align 1 _Z14pairwise_mergePiiS_S_iS__param_5
)
{
	.reg .pred 	%p<18>;
	.reg .b32 	%r<47>;
	.reg .b64 	%rd<196>;

	ld.param.u64 	%rd50, [_Z14pairwise_mergePiiS_S_iS__param_0];
	ld.param.u32 	%r24, [_Z14pairwise_mergePiiS_S_iS__param_1];
	ld.param.u64 	%rd51, [_Z14pairwise_mergePiiS_S_iS__param_2];
	ld.param.u64 	%rd52, [_Z14pairwise_mergePiiS_S_iS__param_3];
	ld.param.u64 	%rd53, [_Z14pairwise_mergePiiS_S_iS__param_5];
	cvta.to.global.u64 	%rd195, %rd53;
	cvta.to.global.u64 	%rd2, %rd52;
	cvta.to.global.u64 	%rd193, %rd50;
	cvta.to.global.u64 	%rd4, %rd51;
	mul.wide.s32 	%rd54, %r24, 4;
	add.s64 	%rd194, %rd193, %rd54;
	mov.u32 	%r1, %ctaid.x;
	setp.eq.s32 	%p1, %r1, 0;
	@%p1 bra 	$L__BB0_12;
	and.b32  	%r2, %r1, 7;
	setp.lt.u32 	%p2, %r1, 8;
	mov.b32 	%r41, 0;
	@%p2 bra 	$L__BB0_4;
	and.b32  	%r41, %r1, 2147483640;
	neg.s32 	%r39, %r41;
	add.s64 	%rd171, %rd4, 16;
	add.s64 	%rd170, %rd2, 16;
$L__BB0_3:
	.pragma "nounroll";
	ld.global.s32 	%rd56, [%rd171+-16];
	ld.global.s32 	%rd57, [%rd170+-16];
	add.s64 	%rd58, %rd56, %rd57;
	ld.global.s32 	%rd59, [%rd171+-12];
	add.s64 	%rd60, %rd56, %rd59;
	ld.global.s32 	%rd61, [%rd170+-12];
	add.s64 	%rd62, %rd57, %rd61;
	add.s64 	%rd63, %rd59, %rd61;
	add.s64 	%rd64, %rd58, %rd63;
	ld.global.s32 	%rd65, [%rd171+-8];
	add.s64 	%rd66, %rd60, %rd65;
	ld.global.s32 	%rd67, [%rd170+-8];
	add.s64 	%rd68, %rd62, %rd67;
	add.s64 	%rd69, %rd65, %rd67;
	add.s64 	%rd70, %rd64, %rd69;
	ld.global.s32 	%rd71, [%rd171+-4];
	add.s64 	%rd72, %rd66, %rd71;
	ld.global.s32 	%rd73, [%rd170+-4];
	add.s64 	%rd74, %rd68, %rd73;
	add.s64 	%rd75, %rd71, %rd73;
	add.s64 	%rd76, %rd70, %rd75;
	ld.global.s32 	%rd77, [%rd171];
	add.s64 	%rd78, %rd72, %rd77;
	ld.global.s32 	%rd79, [%rd170];
	add.s64 	%rd80, %rd74, %rd79;
	add.s64 	%rd81, %rd77, %rd79;
	add.s64 	%rd82, %rd76, %rd81;
	ld.global.s32 	%rd83, [%rd171+4];
	add.s64 	%rd84, %rd78, %rd83;
	ld.global.s32 	%rd85, [%rd170+4];
	add.s64 	%rd86, %rd80, %rd85;
	add.s64 	%rd87, %rd83, %rd85;
	add.s64 	%rd88, %rd82, %rd87;
	ld.global.s32 	%rd89, [%rd171+8];
	add.s64 	%rd90, %rd84, %rd89;
	ld.global.s32 	%rd91, [%rd170+8];
	add.s64 	%rd92, %rd86, %rd91;
	add.s64 	%rd93, %rd89, %rd91;
	add.s64 	%rd94, %rd88, %rd93;
	ld.global.s32 	%rd95, [%rd171+12];
	add.s64 	%rd96, %rd90, %rd95;
	shl.b64 	%rd97, %rd96, 2;
	add.s64 	%rd193, %rd193, %rd97;
	ld.global.s32 	%rd98, [%rd170+12];
	add.s64 	%rd99, %rd92, %rd98;
	shl.b64 	%rd100, %rd99, 2;
	add.s64 	%rd194, %rd194, %rd100;
	add.s64 	%rd101, %rd95, %rd98;
	add.s64 	%rd102, %rd94, %rd101;
	shl.b64 	%rd103, %rd102, 2;
	add.s64 	%rd195, %rd195, %rd103;
	add.s32 	%r39, %r39, 8;
	add.s64 	%rd171, %rd171, 32;
	add.s64 	%rd170, %rd170, 32;
	setp.ne.s32 	%p3, %r39, 0;
	@%p3 bra 	$L__BB0_3;
$L__BB0_4:
	setp.eq.s32 	%p4, %r2, 0;
	@%p4 bra 	$L__BB0_12;
	and.b32  	%r8, %r1, 3;
	setp.lt.u32 	%p5, %r2, 4;
	@%p5 bra 	$L__BB0_7;
	mul.wide.u32 	%rd105, %r41, 4;
	add.s64 	%rd106, %rd4, %rd105;
	ld.global.s32 	%rd107, [%rd106];
	add.s64 	%rd108, %rd2, %rd105;
	ld.global.s32 	%rd109, [%rd108];
	add.s64 	%rd110, %rd107, %rd109;
	ld.global.s32 	%rd111, [%rd106+4];
	add.s64 	%rd112, %rd107, %rd111;
	ld.global.s32 	%rd113, [%rd108+4];
	add.s64 	%rd114, %rd109, %rd113;
	add.s64 	%rd115, %rd111, %rd113;
	add.s64 	%rd116, %rd110, %rd115;
	ld.global.s32 	%rd117, [%rd106+8];
	add.s64 	%rd118, %rd112, %rd117;
	ld.global.s32 	%rd119, [%rd108+8];
	add.s64 	%rd120, %rd114, %rd119;
	add.s64 	%rd121, %rd117, %rd119;
	add.s64 	%rd122, %rd116, %rd121;
	ld.global.s32 	%rd123, [%rd106+12];
	add.s64 	%rd124, %rd118, %rd123;
	shl.b64 	%rd125, %rd124, 2;
	add.s64 	%rd193, %rd193, %rd125;
	ld.global.s32 	%rd126, [%rd108+12];
	add.s64 	%rd127, %rd120, %rd126;
	shl.b64 	%rd128, %rd127, 2;
	add.s64 	%rd194, %rd194, %rd128;
	add.s64 	%rd129, %rd123, %rd126;
	add.s64 	%rd130, %rd122, %rd129;
	shl.b64 	%rd131, %rd130, 2;
	add.s64 	%rd195, %rd195, %rd131;
	add.s32 	%r41, %r41, 4;
$L__BB0_7:
	setp.eq.s32 	%p6, %r8, 0;
	@%p6 bra 	$L__BB0_12;
	setp.eq.s32 	%p7, %r8, 1;
	@%p7 bra 	$L__BB0_10;
	mul.wide.u32 	%rd133, %r41, 4;
	add.s64 	%rd134, %rd4, %rd133;
	ld.global.s32 	%rd135, [%rd134];
	add.s64 	%rd136, %rd2, %rd133;
	ld.global.s32 	%rd137, [%rd136];
	add.s64 	%rd138, %rd135, %rd137;
	ld.global.s32 	%rd139, [%rd134+4];
	add.s64 	%rd140, %rd135, %rd139;
	shl.b64 	%rd141, %rd140, 2;
	add.s64 	%rd193, %rd193, %rd141;
	ld.global.s32 	%rd142, [%rd136+4];
	add.s64 	%rd143, %rd137, %rd142;
	shl.b64 	%rd144, %rd143, 2;
	add.s64 	%rd194, %rd194, %rd144;
	add.s64 	%rd145, %rd139, %rd142;
	add.s64 	%rd146, %rd138, %rd145;
	shl.b64 	%rd147, %rd146, 2;
	add.s64 	%rd195, %rd195, %rd147;
	add.s32 	%r41, %r41, 2;
$L__BB0_10:
	and.b32  	%r26, %r1, 1;
	setp.eq.b32 	%p8, %r26, 1;
	not.pred 	%p9, %p8;
	@%p9 bra 	$L__BB0_12;
	mul.wide.u32 	%rd148, %r41, 4;
	add.s64 	%rd149, %rd4, %rd148;
	ld.global.u32 	%r27, [%rd149];
	cvt.s64.s32 	%rd150, %r27;
	mul.wide.s32 	%rd151, %r27, 4;
	add.s64 	%rd193, %rd193, %rd151;
	add.s64 	%rd152, %rd2, %rd148;
	ld.global.u32 	%r28, [%rd152];
	cvt.s64.s32 	%rd153, %r28;
	mul.wide.s32 	%rd154, %r28, 4;
	add.s64 	%rd194, %rd194, %rd154;
	add.s64 	%rd155, %rd150, %rd153;
	shl.b64 	%rd156, %rd155, 2;
	add.s64 	%rd195, %rd195, %rd156;
$L__BB0_12:
	mov.u32 	%r13, %tid.x;
	mul.wide.u32 	%rd157, %r1, 4;
	add.s64 	%rd48, %rd4, %rd157;
	ld.global.u32 	%r29, [%rd48];
	setp.ge.u32 	%p10, %r13, %r29;
	add.s64 	%rd49, %rd2, %rd157;
	@%p10 bra 	$L__BB0_18;
	mul.wide.u32 	%rd158, %r13, 4;
	add.s64 	%rd159, %rd193, %rd158;
	ld.global.u32 	%r14, [%rd159];
	ld.global.u32 	%r15, [%rd49];
	setp.lt.s32 	%p11, %r15, 1;
	mov.b32 	%r44, 0;
	@%p11 bra 	$L__BB0_17;
	mov.b32 	%r43, 0;
$L__BB0_15:
	mul.wide.u32 	%rd160, %r43, 4;
	add.s64 	%rd161, %rd194, %rd160;
	ld.global.u32 	%r32, [%rd161];
	setp.ge.s32 	%p12, %r32, %r14;
	mov.u32 	%r44, %r43;
	@%p12 bra 	$L__BB0_17;
	add.s32 	%r43, %r43, 1;
	setp.ne.s32 	%p13, %r43, %r15;
	mov.u32 	%r44, %r15;
	@%p13 bra 	$L__BB0_15;
$L__BB0_17:
	add.s32 	%r33, %r44, %r13;
	mul.wide.s32 	%rd162, %r33, 4;
	add.s64 	%rd163, %rd195, %rd162;
	st.global.u32 	[%rd163], %r14;
$L__BB0_18:
	ld.global.u32 	%r34, [%rd49];
	setp.ge.u32 	%p14, %r13, %r34;
	@%p14 bra 	$L__BB0_24;
	mul.wide.u32 	%rd164, %r13, 4;
	add.s64 	%rd165, %rd194, %rd164;
	ld.global.u32 	%r19, [%rd165];
	ld.global.u32 	%r20, [%rd48];
	setp.lt.s32 	%p15, %r20, 1;
	mov.b32 	%r46, 0;
	@%p15 bra 	$L__BB0_23;
	mov.b32 	%r45, 0;
$L__BB0_21:
	mul.wide.u32 	%rd166, %r45, 4;
	add.s64 	%rd167, %rd193, %rd166;
	ld.global.u32 	%r37, [%rd167];
	setp.gt.s32 	%p16, %r37, %r19;
	mov.u32 	%r46, %r45;
	@%p16 bra 	$L__BB0_23;
	add.s32 	%r45, %r45, 1;
	setp.ne.s32 	%p17, %r45, %r20;
	mov.u32 	%r46, %r20;
	@%p17 bra 	$L__BB0_21;
$L__BB0_23:
	add.s32 	%r38, %r46, %r13;
	mul.wide.s32 	%rd168, %r38, 4;
	add.s64 	%rd169, %rd195, %rd168;
	st.global.u32 	[%rd169], %r19;
$L__BB0_24:
	ret;

}


// ===== COMPILED SASS (sm_100) =====

	.target	sm_100

	.elftype	@"ET_EXEC"


//--------------------- .note.nv.tkinfo           --------------------------
	.section	.note.nv.tkinfo,"",@"SHT_NOTE"
	.sectionflags	@"SHF_NOTE_NV_TKINFO"
	.tkinfo
        /*0018*/ 	.word	0x00000002
        /*0030*/ 	.string	""
        /*0030*/ 	.string	"ptxas"
        /*0030*/ 	.string	"Cuda compilation tools, release 13.0, V13.0.88"
        /*0030*/ 	.string	"Build cuda_13.0.r13.0/compiler.36424714_0"
        /*0030*/ 	.string	"-arch sm_100 -m 64 "



//--------------------- .note.nv.cuinfo           --------------------------
	.section	.note.nv.cuinfo,"",@"SHT_NOTE"
	.sectionflags	@"SHF_NOTE_NV_CUINFO"
        /*0018*/ 	.short	0x0002
        /*001a*/ 	.short	0x0064
        /*001c*/ 	.short	0x0082
	.zero		2


//--------------------- .nv.info                  --------------------------
	.section	.nv.info,"",@"SHT_CUDA_INFO"
	.align	4


	//----- nvinfo : EIATTR_REGCOUNT
	.align		4
        /*0000*/ 	.byte	0x04, 0x2f
        /*0002*/ 	.short	(.L_1 - .L_0)
	.align		4
.L_0:
        /*0004*/ 	.word	index@(_Z14pairwise_mergePiiS_S_iS_)
        /*0008*/ 	.word	0x00000020


	//----- nvinfo : EIATTR_FRAME_SIZE
	.align		4
.L_1:
        /*000c*/ 	.byte	0x04, 0x11
        /*000e*/ 	.short	(.L_3 - .L_2)
	.align		4
.L_2:
        /*0010*/ 	.word	index@(_Z14pairwise_mergePiiS_S_iS_)
        /*0014*/ 	.word	0x00000000


	//----- nvinfo : EIATTR_MIN_STACK_SIZE
	.align		4
.L_3:
        /*0018*/ 	.byte	0x04, 0x12
        /*001a*/ 	.short	(.L_5 - .L_4)
	.align		4
.L_4:
        /*001c*/ 	.word	index@(_Z14pairwise_mergePiiS_S_iS_)
        /*0020*/ 	.word	0x00000000
.L_5:


//--------------------- .nv.compat                --------------------------
	.section	.nv.compat,"",@"SHT_CUDA_COMPAT_INFO"
	.align	4
        /*0000*/ 	.byte	0x02, 0x09, 0x00, 0x00, 0x02, 0x02, 0x01, 0x00, 0x02, 0x05, 0x05, 0x00, 0x03, 0x07, 0x01, 0x01
        /*0010*/ 	.byte	0x02, 0x03, 0x00, 0x00, 0x02, 0x06, 0x01, 0x00, 0x04, 0x0b, 0x08, 0x00, 0x09, 0x00, 0x00, 0x00
        /*0020*/ 	.byte	0x00, 0x00, 0x00, 0x00


//--------------------- .nv.info._Z14pairwise_mergePiiS_S_iS_ --------------------------
	.section	.nv.info._Z14pairwise_mergePiiS_S_iS_,"",@"SHT_CUDA_INFO"
	.sectionflags	@""
	.align	4


	//----- nvinfo : EIATTR_CUDA_API_VERSION
	.align		4
        /*0000*/ 	.byte	0x04, 0x37
        /*0002*/ 	.short	(.L_7 - .L_6)
.L_6:
        /*0004*/ 	.word	0x00000082


	//----- nvinfo : EIATTR_KPARAM_INFO
	.align		4
.L_7:
        /*0008*/ 	.byte	0x04, 0x17
        /*000a*/ 	.short	(.L_9 - .L_8)
.L_8:
        /*000c*/ 	.word	0x00000000
        /*0010*/ 	.short	0x0005
        /*0012*/ 	.short	0x0028
        /*0014*/ 	.byte	0x00, 0xf5, 0x21, 0x00


	//----- nvinfo : EIATTR_KPARAM_INFO
	.align		4
.L_9:
        /*0018*/ 	.byte	0x04, 0x17
        /*001a*/ 	.short	(.L_11 - .L_10)
.L_10:
        /*001c*/ 	.word	0x00000000
        /*0020*/ 	.short	0x0004
        /*0022*/ 	.short	0x0020
        /*0024*/ 	.byte	0x00, 0xf0, 0x11, 0x00


	//----- nvinfo : EIATTR_KPARAM_INFO
	.align		4
.L_11:
        /*0028*/ 	.byte	0x04, 0x17
        /*002a*/ 	.short	(.L_13 - .L_12)
.L_12:
        /*002c*/ 	.word	0x00000000
        /*0030*/ 	.short	0x0003
        /*0032*/ 	.short	0x0018
        /*0034*/ 	.byte	0x00, 0xf5, 0x21, 0x00


	//----- nvinfo : EIATTR_KPARAM_INFO
	.align		4
.L_13:
        /*0038*/ 	.byte	0x04, 0x17
        /*003a*/ 	.short	(.L_15 - .L_14)
.L_14:
        /*003c*/ 	.word	0x00000000
        /*0040*/ 	.short	0x0002
        /*0042*/ 	.short	0x0010
        /*0044*/ 	.byte	0x00, 0xf5, 0x21, 0x00


	//----- nvinfo : EIATTR_KPARAM_INFO
	.align		4
.L_15:
        /*0048*/ 	.byte	0x04, 0x17
        /*004a*/ 	.short	(.L_17 - .L_16)
.L_16:
        /*004c*/ 	.word	0x00000000
        /*0050*/ 	.short	0x0001
        /*0052*/ 	.short	0x0008
        /*0054*/ 	.byte	0x00, 0xf0, 0x11, 0x00


	//----- nvinfo : EIATTR_KPARAM_INFO
	.align		4
.L_17:
        /*0058*/ 	.byte	0x04, 0x17
        /*005a*/ 	.short	(.L_19 - .L_18)
.L_18:
        /*005c*/ 	.word	0x00000000
        /*0060*/ 	.short	0x0000
        /*0062*/ 	.short	0x0000
        /*0064*/ 	.byte	0x00, 0xf5, 0x21, 0x00


	//----- nvinfo : EIATTR_SPARSE_MMA_MASK
	.align		4
.L_19:
        /*0068*/ 	.byte	0x03, 0x50
        /*006a*/ 	.short	0x0000


	//----- nvinfo : EIATTR_MAXREG_COUNT
	.align		4
        /*006c*/ 	.byte	0x03, 0x1b
        /*006e*/ 	.short	0x00ff


	//----- nvinfo : EIATTR_MERCURY_ISA_VERSION
	.align		4
        /*0070*/ 	.byte	0x03, 0x5f
        /*0072*/ 	.short	0x0101


	//----- nvinfo : EIATTR_VRC_CTA_INIT_COUNT
	.align		4
        /*0074*/ 	.byte	0x02, 0x4a
	.zero		1
	.zero		1


	//----- nvinfo : EIATTR_EXIT_INSTR_OFFSETS
	.align		4
        /*0078*/ 	.byte	0x04, 0x1c
        /*007a*/ 	.short	(.L_21 - .L_20)


	//   ....[0]....
.L_20:
        /*007c*/ 	.word	0x00000f30


	//   ....[1]....
        /*0080*/ 	.word	0x00001080


	//----- nvinfo : EIATTR_CRS_STACK_SIZE
	.align		4
.L_21:
        /*0084*/ 	.byte	0x04, 0x1e
        /*0086*/ 	.short	(.L_23 - .L_22)
.L_22:
        /*0088*/ 	.word	0x00000000


	//----- nvinfo : EIATTR_CBANK_PARAM_SIZE
	.align		4
.L_23:
        /*008c*/ 	.byte	0x03, 0x19
        /*008e*/ 	.short	0x0030


	//----- nvinfo : EIATTR_PARAM_CBANK
	.align		4
        /*0090*/ 	.byte	0x04, 0x0a
        /*0092*/ 	.short	(.L_25 - .L_24)
	.align		4
.L_24:
        /*0094*/ 	.word	index@(.nv.constant0._Z14pairwise_mergePiiS_S_iS_)
        /*0098*/ 	.short	0x0380
        /*009a*/ 	.short	0x0030


	//----- nvinfo : EIATTR_SW_WAR
	.align		4
.L_25:
        /*009c*/ 	.byte	0x04, 0x36
        /*009e*/ 	.short	(.L_27 - .L_26)
.L_26:
        /*00a0*/ 	.word	0x00000008
.L_27:


//--------------------- .nv.callgraph             --------------------------
	.section	.nv.callgraph,"",@"SHT_CUDA_CALLGRAPH"
	.align	4
	.sectionentsize	8
	.align		4
        /*0000*/ 	.word	0x00000000
	.align		4
        /*0004*/ 	.word	0xffffffff
	.align		4
        /*0008*/ 	.word	0x00000000
	.align		4
        /*000c*/ 	.word	0xfffffffe
	.align		4
        /*0010*/ 	.word	0x00000000
	.align		4
        /*0014*/ 	.word	0xfffffffd
	.align		4
        /*0018*/ 	.word	0x00000000
	.align		4
        /*001c*/ 	.word	0xfffffffc


//--------------------- .text._Z14pairwise_mergePiiS_S_iS_ --------------------------
	.section	.text._Z14pairwise_mergePiiS_S_iS_,"ax",@progbits
	.align	128
        .global         _Z14pairwise_mergePiiS_S_iS_
        .type           _Z14pairwise_mergePiiS_S_iS_,@function
        .size           _Z14pairwise_mergePiiS_S_iS_,(.L_x_14 - _Z14pairwise_mergePiiS_S_iS_)
        .other          _Z14pairwise_mergePiiS_S_iS_,@"STO_CUDA_ENTRY STV_DEFAULT"
_Z14pairwise_mergePiiS_S_iS_:
.text._Z14pairwise_mergePiiS_S_iS_:
[----:B------:R-:W-:Y:S01]  /*0000*/  LDC R1, c[0x0][0x37c] ;  /* 0x0000df00ff017b82 */ /* 0x000fe20000000800 */
[----:B------:R-:W0:Y:S01]  /*0010*/  S2R R0, SR_CTAID.X ;  /* 0x0000000000007919 */ /* 0x000e220000002500 */
[----:B------:R-:W1:Y:S06]  /*0020*/  LDCU UR6, c[0x0][0x388] ;  /* 0x00007100ff0677ac */ /* 0x000e6c0008000800 */
[----:B------:R-:W2:Y:S01]  /*0030*/  LDC R15, c[0x0][0x3ac] ;  /* 0x0000eb00ff0f7b82 */ /* 0x000ea20000000800 */
[----:B------:R-:W1:Y:S01]  /*0040*/  LDCU.64 UR4, c[0x0][0x380] ;  /* 0x00007000ff0477ac */ /* 0x000e620008000a00 */
[----:B------:R-:W3:Y:S06]  /*0050*/  LDCU UR7, c[0x0][0x3a8] ;  /* 0x00007500ff0777ac */ /* 0x000eec0008000800 */
[----:B------:R-:W4:Y:S01]  /*0060*/  LDC R14, c[0x0][0x380] ;  /* 0x0000e000ff0e7b82 */ /* 0x000f220000000800 */
[----:B------:R-:W0:Y:S07]  /*0070*/  LDCU.64 UR12, c[0x0][0x358] ;  /* 0x00006b00ff0c77ac */ /* 0x000e2e0008000a00 */
[----:B------:R-:W2:Y:S01]  /*0080*/  LDC R13, c[0x0][0x384] ;  /* 0x0000e100ff0d7b82 */ /* 0x000ea20000000800 */
[----:B-1----:R-:W-:Y:S01]  /*0090*/  UIMAD.WIDE UR4, UR6, 0x4, UR4 ;  /* 0x00000004060478a5 */ /* 0x002fe2000f8e0204 */
[----:B---3--:R-:W-:-:S05]  /*00a0*/  IMAD.U32 R10, RZ, RZ, UR7 ;  /* 0x00000007ff0a7e24 */ /* 0x008fca000f8e00ff */
[----:B------:R-:W-:Y:S02]  /*00b0*/  IMAD.U32 R8, RZ, RZ, UR4 ;  /* 0x00000004ff087e24 */ /* 0x000fe4000f8e00ff */
[----:B------:R-:W-:Y:S01]  /*00c0*/  IMAD.U32 R9, RZ, RZ, UR5 ;  /* 0x00000005ff097e24 */ /* 0x000fe2000f8e00ff */
[----:B0-----:R-:W-:Y:S01]  /*00d0*/  ISETP.NE.AND P0, PT, R0, RZ, PT ;  /* 0x000000ff0000720c */ /* 0x001fe20003f05270 */
[----:B------:R-:W-:Y:S02]  /*00e0*/  IMAD.U32 R16, RZ, RZ, UR4 ;  /* 0x00000004ff107e24 */ /* 0x000fe4000f8e00ff */
[----:B------:R-:W-:-:S10]  /*00f0*/  IMAD.U32 R17, RZ, RZ, UR5 ;  /* 0x00000005ff117e24 */ /* 0x000fd4000f8e00ff */
[----:B------:R-:W-:Y:S05]  /*0100*/  @!P0 BRA `(.L_x_0) ;  /* 0x0000000800fc8947 */ /* 0x000fea0003800000 */
[C---:B------:R-:W-:Y:S01]  /*0110*/  ISETP.GE.U32.AND P1, PT, R0.reuse, 0x8, PT ;  /* 0x000000080000780c */ /* 0x040fe20003f26070 */
[----:B------:R-:W-:Y:S01]  /*0120*/  IMAD.MOV.U32 R11, RZ, RZ, RZ ;  /* 0x000000ffff0b7224 */ /* 0x000fe200078e00ff */
[----:B------:R-:W-:-:S04]  /*0130*/  LOP3.LUT R25, R0, 0x7, RZ, 0xc0, !PT ;  /* 0x0000000700197812 */ /* 0x000fc800078ec0ff */
[----:B------:R-:W-:-:S07]  /*0140*/  ISETP.NE.AND P0, PT, R25, RZ, PT ;  /* 0x000000ff1900720c */ /* 0x000fce0003f05270 */
[----:B------:R-:W-:Y:S06]  /*0150*/  @!P1 BRA `(.L_x_1) ;  /* 0x0000000400609947 */ /* 0x000fec0003800000 */
[----:B------:R-:W0:Y:S01]  /*0160*/  LDCU.128 UR8, c[0x0][0x390] ;  /* 0x00007200ff0877ac */ /* 0x000e220008000c00 */
[----:B------:R-:W-:-:S05]  /*0170*/  LOP3.LUT R11, R0, 0x7ffffff8, RZ, 0xc0, !PT ;  /* 0x7ffffff8000b7812 */ /* 0x000fca00078ec0ff */
[----:B------:R-:W-:Y:S01]  /*0180*/  IMAD.MOV R26, RZ, RZ, -R11 ;  /* 0x000000ffff1a7224 */ /* 0x000fe200078e0a0b */
[----:B0-----:R-:W-:Y:S02]  /*0190*/  UIADD3 UR6, UP0, UPT, UR8, 0x10, URZ ;  /* 0x0000001008067890 */ /* 0x001fe4000ff1e0ff */
[----:B------:R-:W-:Y:S02]  /*01a0*/  UIADD3 UR4, UP1, UPT, UR10, 0x10, URZ ;  /* 0x000000100a047890 */ /* 0x000fe4000ff3e0ff */
[----:B------:R-:W-:Y:S02]  /*01b0*/  UIADD3.X UR7, UPT, UPT, URZ, UR9, URZ, UP0, !UPT ;  /* 0x00000009ff077290 */ /* 0x000fe400087fe4ff */
[----:B------:R-:W-:Y:S01]  /*01c0*/  UIADD3.X UR5, UPT, UPT, URZ, UR11, URZ, UP1, !UPT ;  /* 0x0000000bff057290 */ /* 0x000fe20008ffe4ff */
[----:B------:R-:W-:Y:S02]  /*01d0*/  IMAD.U32 R2, RZ, RZ, UR6 ;  /* 0x00000006ff027e24 */ /* 0x000fe4000f8e00ff */
[----:B------:R-:W-:-:S02]  /*01e0*/  IMAD.U32 R4, RZ, RZ, UR4 ;  /* 0x00000004ff047e24 */ /* 0x000fc4000f8e00ff */
[----:B------:R-:W-:Y:S02]  /*01f0*/  IMAD.U32 R3, RZ, RZ, UR7 ;  /* 0x00000007ff037e24 */ /* 0x000fe4000f8e00ff */
[----:B------:R-:W-:-:S07]  /*0200*/  IMAD.U32 R5, RZ, RZ, UR5 ;  /* 0x00000005ff057e24 */ /* 0x000fce000f8e00ff */
.L_x_2:
[----:B------:R-:W3:Y:S04]  /*0210*/  LDG.E R16, desc[UR12][R2.64+-0xc] ;  /* 0xfffff40c02107981 */ /* 0x000ee8000c1e1900 */
[----:B------:R-:W5:Y:S04]  /*0220*/  LDG.E R19, desc[UR12][R4.64+-0xc] ;  /* 0xfffff40c04137981 */ /* 0x000f68000c1e1900 */
[----:B------:R-:W2:Y:S04]  /*0230*/  LDG.E R6, desc[UR12][R2.64+-0x10] ;  /* 0xfffff00c02067981 */ /* 0x000ea8000c1e1900 */
[----:B------:R-:W4:Y:S04]  /*0240*/  LDG.E R7, desc[UR12][R2.64+-0x8] ;  /* 0xfffff80c02077981 */ /* 0x000f28000c1e1900 */
[----:B------:R-:W4:Y:S04]  /*0250*/  LDG.E R9, desc[UR12][R4.64+-0x10] ;  /* 0xfffff00c04097981 */ /* 0x000f28000c1e1900 */
[----:B------:R-:W4:Y:S01]  /*0260*/  LDG.E R18, desc[UR12][R4.64+-0x8] ;  /* 0xfffff80c04127981 */ /* 0x000f22000c1e1900 */
[----:B---3--:R-:W-:-:S02]  /*0270*/  SHF.R.S32.HI R27, RZ, 0x1f, R16 ;  /* 0x0000001fff1b7819 */ /* 0x008fc40000011410 */
[----:B-----5:R-:W-:Y:S02]  /*0280*/  IADD3 R22, P5, PT, R16, R19, RZ ;  /* 0x0000001310167210 */ /* 0x020fe40007fbe0ff */
[----:B------:R-:W-:Y:S02]  /*0290*/  SHF.R.S32.HI R21, RZ, 0x1f, R19 ;  /* 0x0000001fff157819 */ /* 0x000fe40000011413 */
[----:B--2---:R-:W-:-:S03]  /*02a0*/  SHF.R.S32.HI R29, RZ, 0x1f, R6 ;  /* 0x0000001fff1d7819 */ /* 0x004fc60000011406 */
[----:B------:R-:W-:Y:S01]  /*02b0*/  IMAD.X R23, R27, 0x1, R21, P5 ;  /* 0x000000011b177824 */ /* 0x000fe200028e0615 */
[-C--:B----4-:R-:W-:Y:S02]  /*02c0*/  IADD3 R16, P1, P2, R7, R6.reuse, R16 ;  /* 0x0000000607107210 */ /* 0x090fe40007a3e010 */
[----:B------:R-:W-:Y:S02]  /*02d0*/  SHF.R.S32.HI R12, RZ, 0x1f, R7 ;  /* 0x0000001fff0c7819 */ /* 0x000fe40000011407 */
[--C-:B------:R-:W-:Y:S02]  /*02e0*/  IADD3 R22, P3, P4, R22, R6, R9.reuse ;  /* 0x0000000616167210 */ /* 0x100fe40007c7e009 */
[----:B------:R-:W-:Y:S01]  /*02f0*/  SHF.R.S32.HI R20, RZ, 0x1f, R9 ;  /* 0x0000001fff147819 */ /* 0x000fe20000011409 */
[----:B------:R-:W2:Y:S01]  /*0300*/  LDG.E R6, desc[UR12][R2.64+-0x4] ;  /* 0xfffffc0c02067981 */ /* 0x000ea2000c1e1900 */
[----:B------:R-:W-:Y:S02]  /*0310*/  IADD3 R19, P5, P6, R18, R9, R19 ;  /* 0x0000000912137210 */ /* 0x000fe40007ebe013 */
[----:B------:R-:W-:Y:S01]  /*0320*/  IADD3.X R27, PT, PT, R12, R29, R27, P1, P2 ;  /* 0x0000001d0c1b7210 */ /* 0x000fe20000fe441b */
[----:B------:R-:W3:Y:S01]  /*0330*/  LDG.E R9, desc[UR12][R4.64+-0x4] ;  /* 0xfffffc0c04097981 */ /* 0x000ee2000c1e1900 */
[----:B------:R-:W-:-:S02]  /*0340*/  IADD3 R22, P1, P2, R22, R7, R18 ;  /* 0x0000000716167210 */ /* 0x000fc40007a3e012 */
[----:B------:R-:W-:Y:S01]  /*0350*/  SHF.R.S32.HI R18, RZ, 0x1f, R18 ;  /* 0x0000001fff127819 */ /* 0x000fe20000011412 */
[----:B------:R-:W4:Y:S01]  /*0360*/  LDG.E R7, desc[UR12][R2.64] ;  /* 0x0000000c02077981 */ /* 0x000f22000c1e1900 */
[----:B------:R-:W-:Y:S02]  /*0370*/  IADD3.X R23, PT, PT, R23, R29, R20, P3, P4 ;  /* 0x0000001d17177210 */ /* 0x000fe40001fe8414 */
[----:B------:R-:W-:Y:S02]  /*0380*/  IADD3.X R21, PT, PT, R18, R20, R21, P5, P6 ;  /* 0x0000001412157210 */ /* 0x000fe40002fec415 */
[----:B------:R-:W5:Y:S01]  /*0390*/  LDG.E R20, desc[UR12][R4.64] ;  /* 0x0000000c04147981 */ /* 0x000f62000c1e1900 */
[----:B------:R-:W-:-:S03]  /*03a0*/  IADD3.X R23, PT, PT, R23, R12, R18, P1, P2 ;  /* 0x0000000c17177210 */ /* 0x000fc60000fe4412 */
[----:B------:R-:W5:Y:S01]  /*03b0*/  LDG.E R18, desc[UR12][R2.64+0x4] ;  /* 0x0000040c02127981 */ /* 0x000f62000c1e1900 */
[--C-:B--2---:R-:W-:Y:S02]  /*03c0*/  SHF.R.S32.HI R29, RZ, 0x1f, R6.reuse ;  /* 0x0000001fff1d7819 */ /* 0x104fe40000011406 */
[--C-:B---3--:R-:W-:Y:S02]  /*03d0*/  IADD3 R12, P1, P2, R22, R6, R9.reuse ;  /* 0x00000006160c7210 */ /* 0x108fe40007a3e009 */
[----:B------:R-:W-:Y:S02]  /*03e0*/  SHF.R.S32.HI R24, RZ, 0x1f, R9 ;  /* 0x0000001fff187819 */ /* 0x000fe40000011409 */
[----:B----4-:R-:W-:Y:S02]  /*03f0*/  IADD3 R16, P3, P4, R7, R16, R6 ;  /* 0x0000001007107210 */ /* 0x010fe40007c7e006 */
[----:B------:R-:W-:Y:S02]  /*0400*/  SHF.R.S32.HI R22, RZ, 0x1f, R7 ;  /* 0x0000001fff167819 */ /* 0x000fe40000011407 */
[----:B------:R-:W-:-:S02]  /*0410*/  IADD3.X R23, PT, PT, R23, R29, R24, P1, P2 ;  /* 0x0000001d17177210 */ /* 0x000fc40000fe4418 */
[----:B------:R-:W-:Y:S02]  /*0420*/  IADD3.X R6, PT, PT, R22, R27, R29, P3, P4 ;  /* 0x0000001b16067210 */ /* 0x000fe40001fe841d */
[----:B-----5:R-:W-:Y:S02]  /*0430*/  IADD3 R19, P1, P2, R20, R19, R9 ;  /* 0x0000001314137210 */ /* 0x020fe40007a3e009 */
[--C-:B------:R-:W-:Y:S01]  /*0440*/  IADD3 R7, P3, P4, R12, R7, R20.reuse ;  /* 0x000000070c077210 */ /* 0x100fe20007c7e014 */
[----:B------:R-:W2:Y:S04]  /*0450*/  LDG.E R9, desc[UR12][R2.64+0x8] ;  /* 0x0000080c02097981 */ /* 0x000ea8000c1e1900 */
[----:B------:R-:W3:Y:S01]  /*0460*/  LDG.E R12, desc[UR12][R4.64+0x4] ;  /* 0x0000040c040c7981 */ /* 0x000ee2000c1e1900 */
[----:B------:R-:W-:-:S03]  /*0470*/  SHF.R.S32.HI R27, RZ, 0x1f, R20 ;  /* 0x0000001fff1b7819 */ /* 0x000fc60000011414 */
[----:B------:R-:W4:Y:S01]  /*0480*/  LDG.E R20, desc[UR12][R4.64+0x8] ;  /* 0x0000080c04147981 */ /* 0x000f22000c1e1900 */
[----:B------:R-:W-:Y:S02]  /*0490*/  IADD3.X R21, PT, PT, R27, R21, R24, P1, P2 ;  /* 0x000000151b157210 */ /* 0x000fe40000fe4418 */
[----:B------:R-:W-:Y:S02]  /*04a0*/  IADD3.X R24, PT, PT, R23, R22, R27, P3, P4 ;  /* 0x0000001617187210 */ /* 0x000fe40001fe841b */
[----:B------:R0:W5:Y:S04]  /*04b0*/  LDG.E R23, desc[UR12][R2.64+0xc] ;  /* 0x00000c0c02177981 */ /* 0x000168000c1e1900 */
[----:B------:R1:W5:Y:S01]  /*04c0*/  LDG.E R22, desc[UR12][R4.64+0xc] ;  /* 0x00000c0c04167981 */ /* 0x000362000c1e1900 */
[----:B------:R-:W-:Y:S01]  /*04d0*/  SHF.R.S32.HI R29, RZ, 0x1f, R18 ;  /* 0x0000001fff1d7819 */ /* 0x000fe20000011412 */
[----:B------:R-:W-:Y:S01]  /*04e0*/  VIADD R26, R26, 0x8 ;  /* 0x000000081a1a7836 */ /* 0x000fe20000000000 */
[----:B0-----:R-:W-:-:S02]  /*04f0*/  IADD3 R2, P5, PT, R2, 0x20, RZ ;  /* 0x0000002002027810 */ /* 0x001fc40007fbe0ff */
[----:B-1----:R-:W-:-:S03]  /*0500*/  IADD3 R4, P6, PT, R4, 0x20, RZ ;  /* 0x0000002004047810 */ /* 0x002fc60007fde0ff */
[----:B------:R-:W-:Y:S02]  /*0510*/  IMAD.X R3, RZ, RZ, R3, P5 ;  /* 0x000000ffff037224 */ /* 0x000fe400028e0603 */
[----:B------:R-:W-:Y:S01]  /*0520*/  IMAD.X R5, RZ, RZ, R5, P6 ;  /* 0x000000ffff057224 */ /* 0x000fe200030e0605 */
[----:B--2---:R-:W-:Y:S02]  /*0530*/  IADD3 R16, P3, P4, R9, R16, R18 ;  /* 0x0000001009107210 */ /* 0x004fe40007c7e012 */
[----:B------:R-:W-:Y:S02]  /*0540*/  SHF.R.S32.HI R27, RZ, 0x1f, R9 ;  /* 0x0000001fff1b7819 */ /* 0x000fe40000011409 */
[--C-:B---3--:R-:W-:Y:S02]  /*0550*/  IADD3 R7, P1, P2, R7, R18, R12.reuse ;  /* 0x0000001207077210 */ /* 0x108fe40007a3e00c */
[----:B------:R-:W-:Y:S02]  /*0560*/  SHF.R.S32.HI R18, RZ, 0x1f, R12 ;  /* 0x0000001fff127819 */ /* 0x000fe4000001140c */
[----:B------:R-:W-:-:S02]  /*0570*/  IADD3.X R6, PT, PT, R27, R6, R29, P3, P4 ;  /* 0x000000061b067210 */ /* 0x000fc40001fe841d */
[----:B------:R-:W-:Y:S02]  /*0580*/  IADD3.X R24, PT, PT, R24, R29, R18, P1, P2 ;  /* 0x0000001d18187210 */ /* 0x000fe40000fe4412 */
[----:B----4-:R-:W-:Y:S02]  /*0590*/  IADD3 R19, P1, P2, R20, R19, R12 ;  /* 0x0000001314137210 */ /* 0x010fe40007a3e00c */
[--C-:B------:R-:W-:Y:S02]  /*05a0*/  IADD3 R7, P3, P4, R7, R9, R20.reuse ;  /* 0x0000000907077210 */ /* 0x100fe40007c7e014 */
[----:B------:R-:W-:Y:S02]  /*05b0*/  SHF.R.S32.HI R20, RZ, 0x1f, R20 ;  /* 0x0000001fff147819 */ /* 0x000fe40000011414 */
[----:B-----5:R-:W-:Y:S02]  /*05c0*/  SHF.R.S32.HI R9, RZ, 0x1f, R23 ;  /* 0x0000001fff097819 */ /* 0x020fe40000011417 */
[----:B------:R-:W-:-:S02]  /*05d0*/  IADD3.X R21, PT, PT, R20, R21, R18, P1, P2 ;  /* 0x0000001514157210 */ /* 0x000fc40000fe4412 */
[----:B------:R-:W-:-:S05]  /*05e0*/  IADD3 R16, P1, PT, R23, R16, RZ ;  /* 0x0000001017107210 */ /* 0x000fca0007f3e0ff */
[----:B------:R-:W-:Y:S01]  /*05f0*/  IMAD.X R18, R9, 0x1, R6, P1 ;  /* 0x0000000109127824 */ /* 0x000fe200008e0606 */
[----:B------:R-:W-:Y:S02]  /*0600*/  ISETP.NE.AND P1, PT, R26, RZ, PT ;  /* 0x000000ff1a00720c */ /* 0x000fe40003f25270 */
[----:B------:R-:W-:Y:S02]  /*0610*/  SHF.R.S32.HI R12, RZ, 0x1f, R22 ;  /* 0x0000001fff0c7819 */ /* 0x000fe40000011416 */
[----:B------:R-:W-:Y:S02]  /*0620*/  IADD3 R19, P2, PT, R22, R19, RZ ;  /* 0x0000001316137210 */ /* 0x000fe40007f5e0ff */
[----:B------:R-:W-:Y:S02]  /*0630*/  IADD3.X R24, PT, PT, R24, R27, R20, P3, P4 ;  /* 0x0000001b18187210 */ /* 0x000fe40001fe8414 */
[----:B------:R-:W-:Y:S01]  /*0640*/  IADD3 R7, P3, P4, R7, R23, R22 ;  /* 0x0000001707077210 */ /* 0x000fe20007c7e016 */
[----:B------:R-:W-:Y:S01]  /*0650*/  IMAD.X R6, R12, 0x1, R21, P2 ;  /* 0x000000010c067824 */ /* 0x000fe200010e0615 */
[----:B------:R-:W-:-:S02]  /*0660*/  LEA R14, P2, R16, R14, 0x2 ;  /* 0x0000000e100e7211 */ /* 0x000fc400078410ff */
[----:B------:R-:W-:Y:S02]  /*0670*/  IADD3.X R12, PT, PT, R24, R9, R12, P3, P4 ;  /* 0x00000009180c7210 */ /* 0x000fe40001fe840c */
[----:B------:R-:W-:Y:S02]  /*0680*/  LEA R8, P3, R19, R8, 0x2 ;  /* 0x0000000813087211 */ /* 0x000fe400078610ff */
[----:B------:R-:W-:Y:S02]  /*0690*/  LEA R10, P4, R7, R10, 0x2 ;  /* 0x0000000a070a7211 */ /* 0x000fe400078810ff */
[----:B------:R-:W-:Y:S02]  /*06a0*/  LEA.HI.X R13, R16, R13, R18, 0x2, P2 ;  /* 0x0000000d100d7211 */ /* 0x000fe400010f1412 */
[----:B------:R-:W-:Y:S02]  /*06b0*/  LEA.HI.X R17, R19, R17, R6, 0x2, P3 ;  /* 0x0000001113117211 */ /* 0x000fe400018f1406 */
[----:B------:R-:W-:Y:S01]  /*06c0*/  LEA.HI.X R15, R7, R15, R12, 0x2, P4 ;  /* 0x0000000f070f7211 */ /* 0x000fe200020f140c */
[----:B------:R-:W-:Y:S06]  /*06d0*/  @P1 BRA `(.L_x_2) ;  /* 0xfffffff800cc1947 */ /* 0x000fec000383ffff */
.L_x_1:
[----:B------:R-:W-:Y:S05]  /*06e0*/  @!P0 BRA `(.L_x_0) ;  /* 0x0000000400848947 */ /* 0x000fea0003800000 */
[----:B------:R-:W-:Y:S02]  /*06f0*/  ISETP.GE.U32.AND P1, PT, R25, 0x4, PT ;  /* 0x000000041900780c */ /* 0x000fe40003f26070 */
[----:B------:R-:W-:-:S04]  /*0700*/  LOP3.LUT R20, R0, 0x3, RZ, 0xc0, !PT ;  /* 0x0000000300147812 */ /* 0x000fc800078ec0ff */
[----:B------:R-:W-:-:S07]  /*0710*/  ISETP.NE.AND P0, PT, R20, RZ, PT ;  /* 0x000000ff1400720c */ /* 0x000fce0003f05270 */
[----:B------:R-:W-:Y:S06]  /*0720*/  @!P1 BRA `(.L_x_3) ;  /* 0x0000000000ac9947 */ /* 0x000fec0003800000 */
[----:B------:R-:W0:Y:S08]  /*0730*/  LDC.64 R2, c[0x0][0x390] ;  /* 0x0000e400ff027b82 */ /* 0x000e300000000a00 */
[----:B------:R-:W1:Y:S01]  /*0740*/  LDC.64 R4, c[0x0][0x398] ;  /* 0x0000e600ff047b82 */ /* 0x000e620000000a00 */
[----:B0-----:R-:W-:-:S05]  /*0750*/  IMAD.WIDE.U32 R2, R11, 0x4, R2 ;  /* 0x000000040b027825 */ /* 0x001fca00078e0002 */
[----:B------:R-:W3:Y:S01]  /*0760*/  LDG.E R9, desc[UR12][R2.64+0x4] ;  /* 0x0000040c02097981 */ /* 0x000ee2000c1e1900 */
[----:B-1----:R-:W-:-:S03]  /*0770*/  IMAD.WIDE.U32 R4, R11, 0x4, R4 ;  /* 0x000000040b047825 */ /* 0x002fc600078e0004 */
[----:B------:R-:W5:Y:S04]  /*0780*/  LDG.E R16, desc[UR12][R2.64] ;  /* 0x0000000c02107981 */ /* 0x000f68000c1e1900 */
[----:B------:R-:W2:Y:S04]  /*0790*/  LDG.E R22, desc[UR12][R4.64+0x4] ;  /* 0x0000040c04167981 */ /* 0x000ea8000c1e1900 */
[----:B------:R-:W5:Y:S04]  /*07a0*/  LDG.E R23, desc[UR12][R4.64] ;  /* 0x0000000c04177981 */ /* 0x000f68000c1e1900 */
[----:B------:R-:W4:Y:S04]  /*07b0*/  LDG.E R19, desc[UR12][R2.64+0x8] ;  /* 0x0000080c02137981 */ /* 0x000f28000c1e1900 */
[----:B------:R-:W4:Y:S04]  /*07c0*/  LDG.E R12, desc[UR12][R4.64+0x8] ;  /* 0x0000080c040c7981 */ /* 0x000f28000c1e1900 */
[----:B------:R0:W4:Y:S04]  /*07d0*/  LDG.E R6, desc[UR12][R2.64+0xc] ;  /* 0x00000c0c02067981 */ /* 0x000128000c1e1900 */
[----:B------:R1:W4:Y:S01]  /*07e0*/  LDG.E R7, desc[UR12][R4.64+0xc] ;  /* 0x00000c0c04077981 */ /* 0x000322000c1e1900 */
[----:B------:R-:W-:Y:S01]  /*07f0*/  VIADD R11, R11, 0x4 ;  /* 0x000000040b0b7836 */ /* 0x000fe20000000000 */
[----:B---3--:R-:W-:-:S02]  /*0800*/  SHF.R.S32.HI R21, RZ, 0x1f, R9 ;  /* 0x0000001fff157819 */ /* 0x008fc40000011409 */
[----:B--2---:R-:W-:Y:S02]  /*0810*/  IADD3 R26, P5, PT, R9, R22, RZ ;  /* 0x00000016091a7210 */ /* 0x004fe40007fbe0ff */
[----:B------:R-:W-:Y:S02]  /*0820*/  SHF.R.S32.HI R18, RZ, 0x1f, R22 ;  /* 0x0000001fff127819 */ /* 0x000fe40000011416 */
[-CC-:B-----5:R-:W-:Y:S02]  /*0830*/  IADD3 R26, P3, P4, R26, R16.reuse, R23.reuse ;  /* 0x000000101a1a7210 */ /* 0x1a0fe40007c7e017 */
[----:B------:R-:W-:Y:S01]  /*0840*/  SHF.R.S32.HI R24, RZ, 0x1f, R16 ;  /* 0x0000001fff187819 */ /* 0x000fe20000011410 */
[----:B------:R-:W-:Y:S01]  /*0850*/  IMAD.X R27, R21, 0x1, R18, P5 ;  /* 0x00000001151b7824 */ /* 0x000fe200028e0612 */
[----:B------:R-:W-:Y:S02]  /*0860*/  SHF.R.S32.HI R25, RZ, 0x1f, R23 ;  /* 0x0000001fff197819 */ /* 0x000fe40000011417 */
[----:B----4-:R-:W-:-:S02]  /*0870*/  IADD3 R9, P1, P2, R19, R16, R9 ;  /* 0x0000001013097210 */ /* 0x010fc40007a3e009 */
[----:B------:R-:W-:Y:S02]  /*0880*/  IADD3 R16, P5, P6, R12, R23, R22 ;  /* 0x000000170c107210 */ /* 0x000fe40007ebe016 */
[--C-:B0-----:R-:W-:Y:S02]  /*0890*/  SHF.R.S32.HI R3, RZ, 0x1f, R12.reuse ;  /* 0x0000001fff037819 */ /* 0x101fe4000001140c */
[-C--:B-1----:R-:W-:Y:S02]  /*08a0*/  IADD3.X R5, PT, PT, R27, R24.reuse, R25, P3, P4 ;  /* 0x000000181b057210 */ /* 0x082fe40001fe8419 */
[----:B------:R-:W-:Y:S02]  /*08b0*/  SHF.R.S32.HI R2, RZ, 0x1f, R19 ;  /* 0x0000001fff027819 */ /* 0x000fe40000011413 */
[----:B------:R-:W-:Y:S02]  /*08c0*/  IADD3 R12, P3, P4, R26, R19, R12 ;  /* 0x000000131a0c7210 */ /* 0x000fe40007c7e00c */
[----:B------:R-:W-:-:S02]  /*08d0*/  IADD3.X R21, PT, PT, R2, R24, R21, P1, P2 ;  /* 0x0000001802157210 */ /* 0x000fc40000fe4415 */
[----:B------:R-:W-:Y:S02]  /*08e0*/  IADD3.X R4, PT, PT, R3, R25, R18, P5, P6 ;  /* 0x0000001903047210 */ /* 0x000fe40002fec412 */
[----:B------:R-:W-:Y:S02]  /*08f0*/  IADD3.X R5, PT, PT, R5, R2, R3, P3, P4 ;  /* 0x0000000205057210 */ /* 0x000fe40001fe8403 */
[----:B------:R-:W-:Y:S02]  /*0900*/  SHF.R.S32.HI R2, RZ, 0x1f, R6 ;  /* 0x0000001fff027819 */ /* 0x000fe40000011406 */
[----:B------:R-:W-:Y:S02]  /*0910*/  IADD3 R9, P3, PT, R6, R9, RZ ;  /* 0x0000000906097210 */ /* 0x000fe40007f7e0ff */
[----:B------:R-:W-:Y:S02]  /*0920*/  SHF.R.S32.HI R3, RZ, 0x1f, R7 ;  /* 0x0000001fff037819 */ /* 0x000fe40000011407 */
[----:B------:R-:W-:-:S02]  /*0930*/  IADD3 R16, P4, PT, R7, R16, RZ ;  /* 0x0000001007107210 */ /* 0x000fc40007f9e0ff */
[----:B------:R-:W-:Y:S01]  /*0940*/  IADD3 R6, P1, P2, R12, R6, R7 ;  /* 0x000000060c067210 */ /* 0x000fe20007a3e007 */
[----:B------:R-:W-:Y:S01]  /*0950*/  IMAD.X R12, R2, 0x1, R21, P3 ;  /* 0x00000001020c7824 */ /* 0x000fe200018e0615 */
[----:B------:R-:W-:Y:S01]  /*0960*/  LEA R14, P3, R9, R14, 0x2 ;  /* 0x0000000e090e7211 */ /* 0x000fe200078610ff */
[----:B------:R-:W-:Y:S01]  /*0970*/  IMAD.X R4, R3, 0x1, R4, P4 ;  /* 0x0000000103047824 */ /* 0x000fe200020e0604 */
[----:B------:R-:W-:Y:S02]  /*0980*/  LEA R8, P4, R16, R8, 0x2 ;  /* 0x0000000810087211 */ /* 0x000fe400078810ff */
[----:B------:R-:W-:Y:S02]  /*0990*/  LEA R10, P5, R6, R10, 0x2 ;  /* 0x0000000a060a7211 */ /* 0x000fe400078a10ff */
[----:B------:R-:W-:Y:S02]  /*09a0*/  IADD3.X R2, PT, PT, R5, R2, R3, P1, P2 ;  /* 0x0000000205027210 */ /* 0x000fe40000fe4403 */
[----:B------:R-:W-:-:S02]  /*09b0*/  LEA.HI.X R13, R9, R13, R12, 0x2, P3 ;  /* 0x0000000d090d7211 */ /* 0x000fc400018f140c */
[----:B------:R-:W-:Y:S02]  /*09c0*/  LEA.HI.X R17, R16, R17, R4, 0x2, P4 ;  /* 0x0000001110117211 */ /* 0x000fe400020f1404 */
[----:B------:R-:W-:-:S07]  /*09d0*/  LEA.HI.X R15, R6, R15, R2, 0x2, P5 ;  /* 0x0000000f060f7211 */ /* 0x000fce00028f1402 */
.L_x_3:
[----:B------:R-:W-:Y:S05]  /*09e0*/  @!P0 BRA `(.L_x_0) ;  /* 0x0000000000c48947 */ /* 0x000fea0003800000 */
[----:B------:R-:W-:Y:S02]  /*09f0*/  ISETP.NE.AND P1, PT, R20, 0x1, PT ;  /* 0x000000011400780c */ /* 0x000fe40003f25270 */
[----:B------:R-:W-:-:S04]  /*0a00*/  LOP3.LUT R2, R0, 0x1, RZ, 0xc0, !PT ;  /* 0x0000000100027812 */ /* 0x000fc800078ec0ff */
[----:B------:R-:W-:-:S07]  /*0a10*/  ISETP.NE.U32.AND P0, PT, R2, 0x1, PT ;  /* 0x000000010200780c */ /* 0x000fce0003f05070 */
        /* <DEDUP_REMOVED lines=8> */
[----:B------:R-:W4:Y:S01]  /*0aa0*/  LDG.E R19, desc[UR12][R4.64] ;  /* 0x0000000c04137981 */ /* 0x000f22000c1e1900 */
[----:B------:R-:W-:Y:S01]  /*0ab0*/  VIADD R11, R11, 0x2 ;  /* 0x000000020b0b7836 */ /* 0x000fe20000000000 */
[----:B---3--:R-:W-:-:S02]  /*0ac0*/  SHF.R.S32.HI R18, RZ, 0x1f, R21 ;  /* 0x0000001fff127819 */ /* 0x008fc40000011415 */
[----:B-----5:R-:W-:Y:S02]  /*0ad0*/  SHF.R.S32.HI R9, RZ, 0x1f, R6 ;  /* 0x0000001fff097819 */ /* 0x020fe40000011406 */
[----:B------:R-:W-:Y:S02]  /*0ae0*/  IADD3 R7, P4, PT, R6, R21, RZ ;  /* 0x0000001506077210 */ /* 0x000fe40007f9e0ff */
[----:B--2---:R-:W-:Y:S02]  /*0af0*/  IADD3 R16, P6, PT, R21, R12, RZ ;  /* 0x0000000c15107210 */ /* 0x004fe40007fde0ff */
[----:B------:R-:W-:Y:S02]  /*0b00*/  SHF.R.S32.HI R21, RZ, 0x1f, R12 ;  /* 0x0000001fff157819 */ /* 0x000fe4000001140c */
[--C-:B----4-:R-:W-:Y:S02]  /*0b10*/  IADD3 R20, P2, P3, R16, R6, R19.reuse ;  /* 0x0000000610147210 */ /* 0x110fe40007b5e013 */
[----:B------:R-:W-:Y:S01]  /*0b20*/  IADD3 R6, P5, PT, R19, R12, RZ ;  /* 0x0000000c13067210 */ /* 0x000fe20007fbe0ff */
[----:B------:R-:W-:Y:S01]  /*0b30*/  IMAD.X R12, R9, 0x1, R18, P4 ;  /* 0x00000001090c7824 */ /* 0x000fe200020e0612 */
[----:B------:R-:W-:Y:S01]  /*0b40*/  SHF.R.S32.HI R16, RZ, 0x1f, R19 ;  /* 0x0000001fff107819 */ /* 0x000fe20000011413 */
[----:B------:R-:W-:Y:S01]  /*0b50*/  IMAD.X R18, R18, 0x1, R21, P6 ;  /* 0x0000000112127824 */ /* 0x000fe200030e0615 */
[----:B------:R-:W-:-:S02]  /*0b60*/  LEA R14, P1, R7, R14, 0x2 ;  /* 0x0000000e070e7211 */ /* 0x000fc400078210ff */
[----:B------:R-:W-:Y:S01]  /*0b70*/  LEA R8, P4, R6, R8, 0x2 ;  /* 0x0000000806087211 */ /* 0x000fe200078810ff */
[----:B------:R-:W-:Y:S01]  /*0b80*/  IMAD.X R2, R16, 0x1, R21, P5 ;  /* 0x0000000110027824 */ /* 0x000fe200028e0615 */
[----:B------:R-:W-:Y:S02]  /*0b90*/  LEA R10, P5, R20, R10, 0x2 ;  /* 0x0000000a140a7211 */ /* 0x000fe400078a10ff */
[----:B------:R-:W-:Y:S02]  /*0ba0*/  IADD3.X R18, PT, PT, R18, R9, R16, P2, P3 ;  /* 0x0000000912127210 */ /* 0x000fe400017e6410 */
[----:B------:R-:W-:Y:S02]  /*0bb0*/  LEA.HI.X R13, R7, R13, R12, 0x2, P1 ;  /* 0x0000000d070d7211 */ /* 0x000fe400008f140c */
[----:B------:R-:W-:Y:S02]  /*0bc0*/  LEA.HI.X R17, R6, R17, R2, 0x2, P4 ;  /* 0x0000001106117211 */ /* 0x000fe400020f1402 */
[----:B------:R-:W-:-:S07]  /*0bd0*/  LEA.HI.X R15, R20, R15, R18, 0x2, P5 ;  /* 0x0000000f140f7211 */ /* 0x000fce00028f1412 */
.L_x_4:
[----:B------:R-:W-:Y:S05]  /*0be0*/  @P0 BRA `(.L_x_0) ;  /* 0x0000000000440947 */ /* 0x000fea0003800000 */
[----:B------:R-:W0:Y:S08]  /*0bf0*/  LDC.64 R2, c[0x0][0x390] ;  /* 0x0000e400ff027b82 */ /* 0x000e300000000a00 */
[----:B------:R-:W1:Y:S01]  /*0c00*/  LDC.64 R4, c[0x0][0x398] ;  /* 0x0000e600ff047b82 */ /* 0x000e620000000a00 */
[----:B0-----:R-:W-:-:S06]  /*0c10*/  IMAD.WIDE.U32 R2, R11, 0x4, R2 ;  /* 0x000000040b027825 */ /* 0x001fcc00078e0002 */
[----:B------:R-:W2:Y:S01]  /*0c20*/  LDG.E R3, desc[UR12][R2.64] ;  /* 0x0000000c02037981 */ /* 0x000ea2000c1e1900 */
[----:B-1----:R-:W-:-:S06]  /*0c30*/  IMAD.WIDE.U32 R4, R11, 0x4, R4 ;  /* 0x000000040b047825 */ /* 0x002fcc00078e0004 */
[----:B------:R-:W3:Y:S01]  /*0c40*/  LDG.E R4, desc[UR12][R4.64] ;  /* 0x0000000c04047981 */ /* 0x000ee2000c1e1900 */
[----:B----4-:R-:W-:Y:S02]  /*0c50*/  IMAD.MOV.U32 R12, RZ, RZ, R14 ;  /* 0x000000ffff0c7224 */ /* 0x010fe400078e000e */
[----:B------:R-:W-:Y:S02]  /*0c60*/  IMAD.MOV.U32 R9, RZ, RZ, R17 ;  /* 0x000000ffff097224 */ /* 0x000fe400078e0011 */
[C---:B--2---:R-:W-:Y:S01]  /*0c70*/  IMAD.WIDE R12, R3.reuse, 0x4, R12 ;  /* 0x00000004030c7825 */ /* 0x044fe200078e020c */
[----:B---3--:R-:W-:Y:S02]  /*0c80*/  IADD3 R7, P0, PT, R3, R4, RZ ;  /* 0x0000000403077210 */ /* 0x008fe40007f1e0ff */
[----:B------:R-:W-:Y:S01]  /*0c90*/  SHF.R.S32.HI R6, RZ, 0x1f, R4 ;  /* 0x0000001fff067819 */ /* 0x000fe20000011404 */
[----:B------:R-:W-:Y:S01]  /*0ca0*/  IMAD.WIDE R8, R4, 0x4, R8 ;  /* 0x0000000404087825 */ /* 0x000fe200078e0208 */
[----:B------:R-:W-:-:S02]  /*0cb0*/  LEA R10, P1, R7, R10, 0x2 ;  /* 0x0000000a070a7211 */ /* 0x000fc400078210ff */
[----:B------:R-:W-:Y:S01]  /*0cc0*/  LEA.HI.X.SX32 R6, R3, R6, 0x1, P0 ;  /* 0x0000000603067211 */ /* 0x000fe200000f0eff */
[----:B------:R-:W-:Y:S02]  /*0cd0*/  IMAD.MOV.U32 R14, RZ, RZ, R12 ;  /* 0x000000ffff0e7224 */ /* 0x000fe400078e000c */
[----:B------:R-:W-:Y:S01]  /*0ce0*/  IMAD.MOV.U32 R17, RZ, RZ, R9 ;  /* 0x000000ffff117224 */ /* 0x000fe200078e0009 */
[----:B------:R-:W-:-:S07]  /*0cf0*/  LEA.HI.X R15, R7, R15, R6, 0x2, P1 ;  /* 0x0000000f070f7211 */ /* 0x000fce00008f1406 */
.L_x_0:
[----:B------:R-:W0:Y:S01]  /*0d00*/  LDC.64 R2, c[0x0][0x390] ;  /* 0x0000e400ff027b82 */ /* 0x000e220000000a00 */
[----:B------:R-:W1:Y:S07]  /*0d10*/  S2R R4, SR_TID.X ;  /* 0x0000000000047919 */ /* 0x000e6e0000002100 */
[----:B------:R-:W3:Y:S01]  /*0d20*/  LDC.64 R6, c[0x0][0x398] ;  /* 0x0000e600ff067b82 */ /* 0x000ee20000000a00 */
[----:B0-----:R-:W-:-:S05]  /*0d30*/  IMAD.WIDE.U32 R2, R0, 0x4, R2 ;  /* 0x0000000400027825 */ /* 0x001fca00078e0002 */
[----:B------:R-:W1:Y:S01]  /*0d40*/  LDG.E R5, desc[UR12][R2.64] ;  /* 0x0000000c02057981 */ /* 0x000e62000c1e1900 */
[----:B------:R-:W-:Y:S01]  /*0d50*/  BSSY.RECONVERGENT B0, `(.L_x_5) ;  /* 0x000001b000007945 */ /* 0x000fe20003800200 */
[----:B--2---:R-:W-:Y:S02]  /*0d60*/  IMAD.MOV.U32 R11, RZ, RZ, R15 ;  /* 0x000000ffff0b7224 */ /* 0x004fe400078e000f */
[----:B---3--:R-:W-:-:S04]  /*0d70*/  IMAD.WIDE.U32 R6, R0, 0x4, R6 ;  /* 0x0000000400067825 */ /* 0x008fc800078e0006 */
[----:B------:R-:W-:Y:S02]  /*0d80*/  IMAD.MOV.U32 R15, RZ, RZ, R13 ;  /* 0x000000ffff0f7224 */ /* 0x000fe400078e000d */
[----:B------:R-:W-:Y:S01]  /*0d90*/  IMAD.MOV.U32 R9, RZ, RZ, R17 ;  /* 0x000000ffff097224 */ /* 0x000fe200078e0011 */
[----:B-1----:R-:W-:-:S13]  /*0da0*/  ISETP.GE.U32.AND P0, PT, R4, R5, PT ;  /* 0x000000050400720c */ /* 0x002fda0003f06070 */
[----:B------:R-:W-:Y:S05]  /*0db0*/  @P0 BRA `(.L_x_6) ;  /* 0x0000000000500947 */ /* 0x000fea0003800000 */
[----:B------:R-:W2:Y:S01]  /*0dc0*/  LDG.E R0, desc[UR12][R6.64] ;  /* 0x0000000c06007981 */ /* 0x000ea2000c1e1900 */
[----:B----4-:R-:W-:-:S05]  /*0dd0*/  IMAD.WIDE.U32 R12, R4, 0x4, R14 ;  /* 0x00000004040c7825 */ /* 0x010fca00078e000e */
[----:B------:R0:W5:Y:S01]  /*0de0*/  LDG.E R17, desc[UR12][R12.64] ;  /* 0x0000000c0c117981 */ /* 0x000162000c1e1900 */
[----:B------:R-:W-:Y:S01]  /*0df0*/  IMAD.MOV.U32 R5, RZ, RZ, RZ ;  /* 0x000000ffff057224 */ /* 0x000fe200078e00ff */
[----:B--2---:R-:W-:-:S13]  /*0e00*/  ISETP.GE.AND P0, PT, R0, 0x1, PT ;  /* 0x000000010000780c */ /* 0x004fda0003f06270 */
[----:B0-----:R-:W-:Y:S05]  /*0e10*/  @!P0 BRA `(.L_x_7) ;  /* 0x00000000002c8947 */ /* 0x001fea0003800000 */
[----:B------:R-:W-:Y:S01]  /*0e20*/  BSSY.RECONVERGENT B1, `(.L_x_7) ;  /* 0x000000a000017945 */ /* 0x000fe20003800200 */
[----:B------:R-:W-:-:S07]  /*0e30*/  IMAD.MOV.U32 R5, RZ, RZ, RZ ;  /* 0x000000ffff057224 */ /* 0x000fce00078e00ff */
.L_x_9:
[----:B------:R-:W-:-:S06]  /*0e40*/  IMAD.WIDE.U32 R12, R5, 0x4, R8 ;  /* 0x00000004050c7825 */ /* 0x000fcc00078e0008 */
[----:B------:R-:W2:Y:S02]  /*0e50*/  LDG.E R12, desc[UR12][R12.64] ;  /* 0x0000000c0c0c7981 */ /* 0x000ea4000c1e1900 */
[----:B--2--5:R-:W-:-:S13]  /*0e60*/  ISETP.GE.AND P0, PT, R12, R17, PT ;  /* 0x000000110c00720c */ /* 0x024fda0003f06270 */
[----:B------:R-:W-:Y:S05]  /*0e70*/  @P0 BRA `(.L_x_8) ;  /* 0x0000000000100947 */ /* 0x000fea0003800000 */
[----:B------:R-:W-:-:S05]  /*0e80*/  VIADD R5, R5, 0x1 ;  /* 0x0000000105057836 */ /* 0x000fca0000000000 */
[----:B------:R-:W-:-:S13]  /*0e90*/  ISETP.NE.AND P0, PT, R5, R0, PT ;  /* 0x000000000500720c */ /* 0x000fda0003f05270 */
[----:B------:R-:W-:Y:S05]  /*0ea0*/  @P0 BRA `(.L_x_9) ;  /* 0xfffffffc00e40947 */ /* 0x000fea000383ffff */
[----:B------:R-:W-:-:S07]  /*0eb0*/  IMAD.MOV.U32 R5, RZ, RZ, R0 ;  /* 0x000000ffff057224 */ /* 0x000fce00078e0000 */
.L_x_8:
[----:B------:R-:W-:Y:S05]  /*0ec0*/  BSYNC.RECONVERGENT B1 ;  /* 0x0000000000017941 */ /* 0x000fea0003800200 */
.L_x_7:
[----:B------:R-:W-:-:S04]  /*0ed0*/  IMAD.IADD R5, R4, 0x1, R5 ;  /* 0x0000000104057824 */ /* 0x000fc800078e0205 */
[----:B------:R-:W-:-:S05]  /*0ee0*/  IMAD.WIDE R12, R5, 0x4, R10 ;  /* 0x00000004050c7825 */ /* 0x000fca00078e020a */
[----:B-----5:R0:W-:Y:S02]  /*0ef0*/  STG.E desc[UR12][R12.64], R17 ;  /* 0x000000110c007986 */ /* 0x0201e4000c10190c */
.L_x_6:
[----:B------:R-:W-:Y:S05]  /*0f00*/  BSYNC.RECONVERGENT B0 ;  /* 0x0000000000007941 */ /* 0x000fea0003800200 */
.L_x_5:
[----:B------:R-:W2:Y:S02]  /*0f10*/  LDG.E R7, desc[UR12][R6.64] ;  /* 0x0000000c06077981 */ /* 0x000ea4000c1e1900 */
[----:B--2---:R-:W-:-:S13]  /*0f20*/  ISETP.GE.U32.AND P0, PT, R4, R7, PT ;  /* 0x000000070400720c */ /* 0x004fda0003f06070 */
[----:B------:R-:W-:Y:S05]  /*0f30*/  @P0 EXIT ;  /* 0x000000000000094d */ /* 0x000fea0003800000 */
[----:B------:R-:W2:Y:S01]  /*0f40*/  LDG.E R0, desc[UR12][R2.64] ;  /* 0x0000000c02007981 */ /* 0x000ea2000c1e1900 */
[----:B------:R-:W-:-:S06]  /*0f50*/  IMAD.WIDE.U32 R8, R4, 0x4, R8 ;  /* 0x0000000404087825 */ /* 0x000fcc00078e0008 */
[----:B------:R1:W5:Y:S01]  /*0f60*/  LDG.E R9, desc[UR12][R8.64] ;  /* 0x0000000c08097981 */ /* 0x000362000c1e1900 */
[----:B------:R-:W-:Y:S01]  /*0f70*/  IMAD.MOV.U32 R5, RZ, RZ, RZ ;  /* 0x000000ffff057224 */ /* 0x000fe200078e00ff */
[----:B--2---:R-:W-:-:S13]  /*0f80*/  ISETP.GE.AND P0, PT, R0, 0x1, PT ;  /* 0x000000010000780c */ /* 0x004fda0003f06270 */
[----:B-1----:R-:W-:Y:S05]  /*0f90*/  @!P0 BRA `(.L_x_10) ;  /* 0x00000000002c8947 */ /* 0x002fea0003800000 */
[----:B------:R-:W-:Y:S01]  /*0fa0*/  BSSY.RECONVERGENT B0, `(.L_x_10) ;  /* 0x000000a000007945 */ /* 0x000fe20003800200 */
[----:B------:R-:W-:-:S07]  /*0fb0*/  IMAD.MOV.U32 R5, RZ, RZ, RZ ;  /* 0x000000ffff057224 */ /* 0x000fce00078e00ff */
.L_x_12:
[----:B----4-:R-:W-:-:S06]  /*0fc0*/  IMAD.WIDE.U32 R2, R5, 0x4, R14 ;  /* 0x0000000405027825 */ /* 0x010fcc00078e000e */
[----:B------:R-:W2:Y:S02]  /*0fd0*/  LDG.E R2, desc[UR12][R2.64] ;  /* 0x0000000c02027981 */ /* 0x000ea4000c1e1900 */
[----:B--2--5:R-:W-:-:S13]  /*0fe0*/  ISETP.GT.AND P0, PT, R2, R9, PT ;  /* 0x000000090200720c */ /* 0x024fda0003f04270 */
[----:B------:R-:W-:Y:S05]  /*0ff0*/  @P0 BRA `(.L_x_11) ;  /* 0x0000000000100947 */ /* 0x000fea0003800000 */
[----:B------:R-:W-:-:S05]  /*1000*/  VIADD R5, R5, 0x1 ;  /* 0x0000000105057836 */ /* 0x000fca0000000000 */
[----:B------:R-:W-:-:S13]  /*1010*/  ISETP.NE.AND P0, PT, R5, R0, PT ;  /* 0x000000000500720c */ /* 0x000fda0003f05270 */
[----:B------:R-:W-:Y:S05]  /*1020*/  @P0 BRA `(.L_x_12) ;  /* 0xfffffffc00e40947 */ /* 0x000fea000383ffff */
[----:B------:R-:W-:-:S07]  /*1030*/  IMAD.MOV.U32 R5, RZ, RZ, R0 ;  /* 0x000000ffff057224 */ /* 0x000fce00078e0000 */
.L_x_11:
[----:B------:R-:W-:Y:S05]  /*1040*/  BSYNC.RECONVERGENT B0 ;  /* 0x0000000000007941 */ /* 0x000fea0003800200 */
.L_x_10:
[----:B------:R-:W-:-:S04]  /*1050*/  IMAD.IADD R5, R4, 0x1, R5 ;  /* 0x0000000104057824 */ /* 0x000fc800078e0205 */
[----:B------:R-:W-:-:S05]  /*1060*/  IMAD.WIDE R10, R5, 0x4, R10 ;  /* 0x00000004050a7825 */ /* 0x000fca00078e020a */
[----:B-----5:R-:W-:Y:S01]  /*1070*/  STG.E desc[UR12][R10.64], R9 ;  /* 0x000000090a007986 */ /* 0x020fe2000c10190c */
[----:B------:R-:W-:Y:S05]  /*1080*/  EXIT ;  /* 0x000000000000794d */ /* 0x000fea0003800000 */
.L_x_13:
[----:B------:R-:W-:-:S00]  /*1090*/  BRA `(.L_x_13) ;  /* 0xfffffffc00fc7947 */ /* 0x000fc0000383ffff */
[----:B------:R-:W-:-:S00]  /*10a0*/  NOP ;  /* 0x0000000000007918 */ /* 0x000fc00000000000 */
        /* <DEDUP_REMOVED lines=13> */
.L_x_14:


//--------------------- .nv.shared.reserved.0     --------------------------
	.section	.nv.shared.reserved.0,"aw",@nobits
	.weak		__nv_reservedSMEM_offset_0_alias
	.size		__nv_reservedSMEM_offset_0_alias, 0, 64
	.other		__nv_reservedSMEM_offset_0_alias,@"STO_CUDA_RESERVED_SHARED STV_DEFAULT"
__nv_reservedSMEM_offset_0_alias:
	.zero		0
	.zero		64


//--------------------- .nv.constant0._Z14pairwise_mergePiiS_S_iS_ --------------------------
	.section	.nv.constant0._Z14pairwise_mergePiiS_S_iS_,"a",@progbits
	.sectionflags	@""
	.align	4
.nv.constant0._Z14pairwise_mergePiiS_S_iS_:
	.zero		944


//--------------------- SYMBOLS --------------------------

	.type		.nv.reservedSmem.offset0,@object
	.size		.nv.reservedSmem.offset0,0x4
